	.headerflags	@"EF_CUDA_TEXMODE_UNIFIED EF_CUDA_64BIT_ADDRESS EF_CUDA_ACCELERATORS EF_CUDA_SM90 EF_CUDA_VIRTUAL_SM(EF_CUDA_SM90)"
	.elftype	@"ET_EXEC"


//--------------------- .nv.info                  --------------------------
	.section	.nv.info,"",@"SHT_CUDA_INFO"
	.align	4


	//----- nvinfo : EIATTR_REGCOUNT
	.align		4
        /*0000*/ 	.byte	0x04, 0x2f
        /*0002*/ 	.short	(.L_2 - .L_1)
	.align		4
.L_1:
        /*0004*/ 	.word	index@(triton_poi_fused_addmm_tanh_3)
        /*0008*/ 	.word	0x0000000c


	//----- nvinfo : EIATTR_MIN_STACK_SIZE
	.align		4
.L_2:
        /*000c*/ 	.byte	0x04, 0x12
        /*000e*/ 	.short	(.L_4 - .L_3)
	.align		4
.L_3:
        /*0010*/ 	.word	index@(triton_poi_fused_addmm_tanh_3)
        /*0014*/ 	.word	0x00000000


	//----- nvinfo : EIATTR_FRAME_SIZE
	.align		4
.L_4:
        /*0018*/ 	.byte	0x04, 0x11
        /*001a*/ 	.short	(.L_6 - .L_5)
	.align		4
.L_5:
        /*001c*/ 	.word	index@(triton_poi_fused_addmm_tanh_3)
        /*0020*/ 	.word	0x00000000


	//----- nvinfo : EIATTR_MIN_STACK_SIZE
	.align		4
.L_6:
        /*0024*/ 	.byte	0x04, 0x12
        /*0026*/ 	.short	(.L_8 - .L_7)
	.align		4
.L_7:
        /*0028*/ 	.word	index@(triton_poi_fused_addmm_tanh_3)
        /*002c*/ 	.word	0x00000000
.L_8:


//--------------------- .nv.info.triton_poi_fused_addmm_tanh_3 --------------------------
	.section	.nv.info.triton_poi_fused_addmm_tanh_3,"",@"SHT_CUDA_INFO"
	.sectionflags	@""
	.align	4


	//----- nvinfo : EIATTR_CUDA_API_VERSION
	.align		4
        /*0000*/ 	.byte	0x04, 0x37
        /*0002*/ 	.short	(.L_10 - .L_9)
.L_9:
        /*0004*/ 	.word	0x0000007c


	//----- nvinfo : EIATTR_KPARAM_INFO
	.align		4
.L_10:
        /*0008*/ 	.byte	0x04, 0x17
        /*000a*/ 	.short	(.L_12 - .L_11)
.L_11:
        /*000c*/ 	.word	0x00000000
        /*0010*/ 	.short	0x0002
        /*0012*/ 	.short	0x0010
        /*0014*/ 	.byte	0x00, 0xf0, 0x11, 0x00


	//----- nvinfo : EIATTR_KPARAM_INFO
	.align		4
.L_12:
        /*0018*/ 	.byte	0x04, 0x17
        /*001a*/ 	.short	(.L_14 - .L_13)
.L_13:
        /*001c*/ 	.word	0x00000000
        /*0020*/ 	.short	0x0001
        /*0022*/ 	.short	0x0008
        /*0024*/ 	.byte	0x00, 0xf4, 0x21, 0x00


	//----- nvinfo : EIATTR_KPARAM_INFO
	.align		4
.L_14:
        /*0028*/ 	.byte	0x04, 0x17
        /*002a*/ 	.short	(.L_16 - .L_15)
.L_15:
        /*002c*/ 	.word	0x00000000
        /*0030*/ 	.short	0x0000
        /*0032*/ 	.short	0x0000
        /*0034*/ 	.byte	0x00, 0xf4, 0x21, 0x00


	//----- nvinfo : EIATTR_SPARSE_MMA_MASK
	.align		4
.L_16:
        /*0038*/ 	.byte	0x03, 0x50
        /*003a*/ 	.short	0x0000


	//----- nvinfo : EIATTR_MAXREG_COUNT
	.align		4
        /*003c*/ 	.byte	0x03, 0x1b
        /*003e*/ 	.short	0x00ff


	//----- nvinfo : EIATTR_EXIT_INSTR_OFFSETS
	.align		4
        /*0040*/ 	.byte	0x04, 0x1c
        /*0042*/ 	.short	(.L_18 - .L_17)


	//   ....[0]....
.L_17:
        /*0044*/ 	.word	0x000003c0


	//   ....[1]....
        /*0048*/ 	.word	0x000003e0


	//----- nvinfo : EIATTR_REQNTID
	.align		4
.L_18:
        /*004c*/ 	.byte	0x04, 0x10
        /*004e*/ 	.short	(.L_20 - .L_19)
.L_19:
        /*0050*/ 	.word	0x00000080
        /*0054*/ 	.word	0x00000001
        /*0058*/ 	.word	0x00000001


	//----- nvinfo : EIATTR_CRS_STACK_SIZE
	.align		4
.L_20:
        /*005c*/ 	.byte	0x04, 0x1e
        /*005e*/ 	.short	(.L_22 - .L_21)
.L_21:
        /*0060*/ 	.word	0x00000000


	//----- nvinfo : EIATTR_CBANK_PARAM_SIZE
	.align		4
.L_22:
        /*0064*/ 	.byte	0x03, 0x19
        /*0066*/ 	.short	0x0014


	//----- nvinfo : EIATTR_PARAM_CBANK
	.align		4
        /*0068*/ 	.byte	0x04, 0x0a
        /*006a*/ 	.short	(.L_24 - .L_23)
	.align		4
.L_23:
        /*006c*/ 	.word	index@(.nv.constant0.triton_poi_fused_addmm_tanh_3)
        /*0070*/ 	.short	0x0210
        /*0072*/ 	.short	0x0014


	//----- nvinfo : EIATTR_SW_WAR
	.align		4
.L_24:
        /*0074*/ 	.byte	0x04, 0x36
        /*0076*/ 	.short	(.L_26 - .L_25)
.L_25:
        /*0078*/ 	.word	0x00000008
.L_26:


//--------------------- .nv.callgraph             --------------------------
	.section	.nv.callgraph,"",@"SHT_CUDA_CALLGRAPH"
	.align	4
	.sectionentsize	8
	.align		4
        /*0000*/ 	.word	0x00000000
	.align		4
        /*0004*/ 	.word	0xffffffff
	.align		4
        /*0008*/ 	.word	0x00000000
	.align		4
        /*000c*/ 	.word	0xfffffffe
	.align		4
        /*0010*/ 	.word	0x00000000
	.align		4
        /*0014*/ 	.word	0xfffffffd
	.align		4
        /*0018*/ 	.word	0x00000000
	.align		4
        /*001c*/ 	.word	0xfffffffc


//--------------------- .nv.constant4             --------------------------
	.section	.nv.constant4,"a",@progbits
	.align	8
	.align		8
.nv.constant4:
        /*0000*/ 	.dword	_$_str


//--------------------- .text.triton_poi_fused_addmm_tanh_3 --------------------------
	.section	.text.triton_poi_fused_addmm_tanh_3,"ax",@progbits
	.align	128
        .global         triton_poi_fused_addmm_tanh_3
        .type           triton_poi_fused_addmm_tanh_3,@function
        .size           triton_poi_fused_addmm_tanh_3,(.L_x_7 - triton_poi_fused_addmm_tanh_3)
        .other          triton_poi_fused_addmm_tanh_3,@"STO_CUDA_ENTRY STV_DEFAULT"
triton_poi_fused_addmm_tanh_3:
.text.triton_poi_fused_addmm_tanh_3:
[----:B------:R-:W0:Y:S02]  /*0000*/  LDC R1, c[0x0][0x28] ;  /* 0x00000a00ff017b82 */ /* 0x000e240000000800 */
[----:B------:R-:W1:Y:S01]  /*0010*/  S2R R0, SR_TID.X ;  /* 0x0000000000007919 */ /* 0x000e620000002100 */
[----:B------:R-:W2:Y:S01]  /*0020*/  LDC.64 R2, c[0x0][0x210] ;  /* 0x00008400ff027b82 */ /* 0x000ea20000000a00 */
[----:B------:R-:W-:Y:S01]  /*0030*/  ULDC.64 UR4, c[0x0][0x208] ;  /* 0x0000820000047ab9 */ /* 0x000fe20000000a00 */
[----:B------:R-:W3:Y:S06]  /*0040*/  S2R R5, SR_CTAID.X ;  /* 0x0000000000057919 */ /* 0x000eec0000002500 */
[----:B------:R-:W4:Y:S01]  /*0050*/  LDC.64 R6, c[0x0][0x218] ;  /* 0x00008600ff067b82 */ /* 0x000f220000000a00 */
[----:B-1----:R-:W-:Y:S01]  /*0060*/  SHF.L.U32 R0, R0, 0x1, RZ ;  /* 0x0000000100007819 */ /* 0x002fe200000006ff */
[----:B----4-:R-:W4:Y:S03]  /*0070*/  LDG.E R6, desc[UR4][R6.64] ;  /* 0x0000000406067981 */ /* 0x010f26000c1e1900 */
[----:B------:R-:W-:-:S04]  /*0080*/  LOP3.LUT R0, R0, 0xfe, RZ, 0xc0, !PT ;  /* 0x000000fe00007812 */ /* 0x000fc800078ec0ff */
[----:B---3--:R-:W-:-:S04]  /*0090*/  LEA R5, R5, R0, 0x8 ;  /* 0x0000000005057211 */ /* 0x008fc800078e40ff */
[C---:B------:R-:W-:Y:S01]  /*00a0*/  ISETP.GE.AND P0, PT, R5.reuse, 0x100, PT ;  /* 0x000001000500780c */ /* 0x040fe20003f06270 */
[----:B--2---:R-:W-:Y:S01]  /*00b0*/  IMAD.WIDE R2, R5, 0x4, R2 ;  /* 0x0000000405027825 */ /* 0x004fe200078e0202 */
[----:B------:R-:W-:-:S11]  /*00c0*/  CS2R R4, SRZ ;  /* 0x0000000000047805 */ /* 0x000fd6000001ff00 */
[----:B------:R-:W4:Y:S01]  /*00d0*/  @!P0 LDG.E.64 R4, desc[UR4][R2.64] ;  /* 0x0000000402048981 */ /* 0x000f22000c1e1b00 */
[----:B------:R-:W-:Y:S01]  /*00e0*/  BSSY B0, `(.L_x_0) ;  /* 0x0000017000007945 */ /* 0x000fe20003800000 */
[----:B----4-:R-:W-:-:S04]  /*00f0*/  FADD R9, R6, R4 ;  /* 0x0000000406097221 */ /* 0x010fc80000000000 */
[----:B------:R-:W-:-:S05]  /*0100*/  FADD.FTZ R8, |R9|, -RZ ;  /* 0x800000ff09087221 */ /* 0x000fca0000010200 */
[----:B------:R-:W-:Y:S01]  /*0110*/  FSETP.GE.AND P1, PT, R8, 0.60000002384185791016, PT ;  /* 0x3f19999a0800780b */ /* 0x000fe20003f26000 */
[----:B------:R-:W-:-:S12]  /*0120*/  FADD R4, R6, R5 ;  /* 0x0000000506047221 */ /* 0x000fd80000000000 */
[----:B------:R-:W-:Y:S05]  /*0130*/  @!P1 BRA `(.L_x_1) ;  /* 0x0000000000289947 */ /* 0x000fea0003800000 */
[C---:B------:R-:W-:Y:S01]  /*0140*/  FMUL R0, R8.reuse, 2.8853900432586669922 ;  /* 0x4038aa3b08007820 */ /* 0x040fe20000400000 */
[----:B------:R-:W-:Y:S01]  /*0150*/  HFMA2.MMA R6, -RZ, RZ, 1.875, 0 ;  /* 0x3f800000ff067435 */ /* 0x000fe200000001ff */
[----:B------:R-:W-:-:S04]  /*0160*/  FSETP.GE.AND P1, PT, R8, 9.010913848876953125, PT ;  /* 0x41102cb40800780b */ /* 0x000fc80003f26000 */
[----:B------:R-:W1:Y:S02]  /*0170*/  MUFU.EX2 R0, R0 ;  /* 0x0000000000007308 */ /* 0x000e640000000800 */
[----:B-1----:R-:W-:-:S06]  /*0180*/  FADD R5, R0, 1 ;  /* 0x3f80000000057421 */ /* 0x002fcc0000000000 */
[----:B------:R-:W1:Y:S02]  /*0190*/  MUFU.RCP R5, R5 ;  /* 0x0000000500057308 */ /* 0x000e640000001000 */
[----:B-1----:R-:W-:-:S05]  /*01a0*/  FFMA.FTZ R6, R5, -2, R6 ;  /* 0xc000000005067823 */ /* 0x002fca0000010006 */
[----:B------:R-:W-:-:S04]  /*01b0*/  FSEL R6, R6, 1, !P1 ;  /* 0x3f80000006067808 */ /* 0x000fc80004800000 */
[----:B------:R-:W-:Y:S01]  /*01c0*/  LOP3.LUT R6, R6, 0x80000000, R9, 0xf8, !PT ;  /* 0x8000000006067812 */ /* 0x000fe200078ef809 */
[----:B------:R-:W-:Y:S06]  /*01d0*/  BRA `(.L_x_2) ;  /* 0x00000000001c7947 */ /* 0x000fec0003800000 */
.L_x_1:
[----:B------:R-:W-:Y:S01]  /*01e0*/  MOV R0, 0x3c80f082 ;  /* 0x3c80f08200007802 */ /* 0x000fe20000000f00 */
[----:B------:R-:W-:-:S04]  /*01f0*/  FMUL R5, R9, R9 ;  /* 0x0000000909057220 */ /* 0x000fc80000400000 */
[----:B------:R-:W-:-:S04]  /*0200*/  FFMA.FTZ R0, R5, R0, -0.052303962409496307373 ;  /* 0xbd563cae05007423 */ /* 0x000fc80000010000 */
[----:B------:R-:W-:-:S04]  /*0210*/  FFMA.FTZ R0, R5, R0, 0.1331529766321182251 ;  /* 0x3e08594105007423 */ /* 0x000fc80000010000 */
[----:B------:R-:W-:-:S04]  /*0220*/  FFMA.FTZ R0, R5, R0, -0.33332768082618713379 ;  /* 0xbeaaa9ed05007423 */ /* 0x000fc80000010000 */
[----:B------:R-:W-:-:S04]  /*0230*/  FFMA.FTZ R0, R5, R0, RZ ;  /* 0x0000000005007223 */ /* 0x000fc800000100ff */
[----:B------:R-:W-:-:S07]  /*0240*/  FFMA.FTZ R6, R9, R0, R9 ;  /* 0x0000000009067223 */ /* 0x000fce0000010009 */
.L_x_2:
[----:B------:R-:W-:Y:S05]  /*0250*/  BSYNC B0 ;  /* 0x0000000000007941 */ /* 0x000fea0003800000 */
.L_x_0:
[----:B------:R-:W-:Y:S01]  /*0260*/  FADD.FTZ R9, |R4|, -RZ ;  /* 0x800000ff04097221 */ /* 0x000fe20000010200 */
[----:B------:R-:W-:Y:S04]  /*0270*/  BSSY B0, `(.L_x_3) ;  /* 0x0000014000007945 */ /* 0x000fe80003800000 */
[----:B------:R-:W-:-:S13]  /*0280*/  FSETP.GE.AND P1, PT, R9, 0.60000002384185791016, PT ;  /* 0x3f19999a0900780b */ /* 0x000fda0003f26000 */
        /* <DEDUP_REMOVED lines=11> */
.L_x_4:
[----:B------:R-:W-:Y:S01]  /*0340*/  MOV R0, 0x3c80f082 ;  /* 0x3c80f08200007802 */ /* 0x000fe20000000f00 */
[----:B------:R-:W-:-:S04]  /*0350*/  FMUL R5, R4, R4 ;  /* 0x0000000404057220 */ /* 0x000fc80000400000 */
[----:B------:R-:W-:-:S04]  /*0360*/  FFMA.FTZ R0, R5, R0, -0.052303962409496307373 ;  /* 0xbd563cae05007423 */ /* 0x000fc80000010000 */
[----:B------:R-:W-:-:S04]  /*0370*/  FFMA.FTZ R0, R5, R0, 0.1331529766321182251 ;  /* 0x3e08594105007423 */ /* 0x000fc80000010000 */
[----:B------:R-:W-:-:S04]  /*0380*/  FFMA.FTZ R0, R5, R0, -0.33332768082618713379 ;  /* 0xbeaaa9ed05007423 */ /* 0x000fc80000010000 */
[----:B------:R-:W-:-:S04]  /*0390*/  FFMA.FTZ R5, R5, R0, RZ ;  /* 0x0000000005057223 */ /* 0x000fc800000100ff */
[----:B------:R-:W-:-:S07]  /*03a0*/  FFMA.FTZ R7, R4, R5, R4 ;  /* 0x0000000504077223 */ /* 0x000fce0000010004 */
.L_x_5:
[----:B------:R-:W-:Y:S05]  /*03b0*/  BSYNC B0 ;  /* 0x0000000000007941 */ /* 0x000fea0003800000 */
.L_x_3:
[----:B------:R-:W-:Y:S05]  /*03c0*/  @P0 EXIT ;  /* 0x000000000000094d */ /* 0x000fea0003800000 */
[----:B------:R-:W-:Y:S01]  /*03d0*/  STG.E.64 desc[UR4][R2.64], R6 ;  /* 0x0000000602007986 */ /* 0x000fe2000c101b04 */
[----:B------:R-:W-:Y:S05]  /*03e0*/  EXIT ;  /* 0x000000000000794d */ /* 0x000fea0003800000 */
.L_x_6:
[----:B------:R-:W-:-:S00]  /*03f0*/  BRA `(.L_x_6) ;  /* 0xfffffffc00fc7947 */ /* 0x000fc0000383ffff */
[----:B------:R-:W-:-:S00]  /*0400*/  NOP ;  /* 0x0000000000007918 */ /* 0x000fc00000000000 */
[----:B------:R-:W-:-:S00]  /*0410*/  NOP ;  /* 0x0000000000007918 */ /* 0x000fc00000000000 */
[----:B------:R-:W-:-:S00]  /*0420*/  NOP ;  /* 0x0000000000007918 */ /* 0x000fc00000000000 */
[----:B------:R-:W-:-:S00]  /*0430*/  NOP ;  /* 0x0000000000007918 */ /* 0x000fc00000000000 */
[----:B------:R-:W-:-:S00]  /*0440*/  NOP ;  /* 0x0000000000007918 */ /* 0x000fc00000000000 */
[----:B------:R-:W-:-:S00]  /*0450*/  NOP ;  /* 0x0000000000007918 */ /* 0x000fc00000000000 */
[----:B------:R-:W-:-:S00]  /*0460*/  NOP ;  /* 0x0000000000007918 */ /* 0x000fc00000000000 */
[----:B------:R-:W-:-:S00]  /*0470*/  NOP ;  /* 0x0000000000007918 */ /* 0x000fc00000000000 */
.L_x_7:


//--------------------- .nv.global.init           --------------------------
	.section	.nv.global.init,"aw",@progbits
.nv.global.init:
	.type		_$_str,@object
	.size		_$_str,(.L_0 - _$_str)
_$_str:
        /*0000*/ 	.byte	0x5f, 0x5f, 0x43, 0x55, 0x44, 0x41, 0x5f, 0x46, 0x54, 0x5a, 0x00
.L_0:


//--------------------- .nv.constant0.triton_poi_fused_addmm_tanh_3 --------------------------
	.section	.nv.constant0.triton_poi_fused_addmm_tanh_3,"a",@progbits
	.sectionflags	@""
	.align	4
.nv.constant0.triton_poi_fused_addmm_tanh_3:
	.zero		548
